//
// Generated by NVIDIA NVVM Compiler
//
// Compiler Build ID: CL-36424714
// Cuda compilation tools, release 13.0, V13.0.88
// Based on NVVM 20.0.0
//

.version 9.0
.target sm_100
.address_size 64

	// .globl	_Z7multMatPfS_S_

.visible .entry _Z7multMatPfS_S_(
	.param .u64 .ptr .align 1 _Z7multMatPfS_S__param_0,
	.param .u64 .ptr .align 1 _Z7multMatPfS_S__param_1,
	.param .u64 .ptr .align 1 _Z7multMatPfS_S__param_2
)
{
	.reg .pred 	%p<5>;
	.reg .b32 	%r<24>;
	.reg .b32 	%f<18>;
	.reg .b64 	%rd<18>;

	ld.param.u64 	%rd5, [_Z7multMatPfS_S__param_0];
	ld.param.u64 	%rd6, [_Z7multMatPfS_S__param_1];
	ld.param.u64 	%rd7, [_Z7multMatPfS_S__param_2];
	mov.u32 	%r10, %ctaid.y;
	mov.u32 	%r11, %ntid.y;
	mov.u32 	%r12, %tid.y;
	mad.lo.s32 	%r1, %r10, %r11, %r12;
	mov.u32 	%r13, %ctaid.x;
	mov.u32 	%r14, %ntid.x;
	mov.u32 	%r15, %tid.x;
	mad.lo.s32 	%r2, %r13, %r14, %r15;
	setp.gt.u32 	%p1, %r1, 499;
	setp.gt.s32 	%p2, %r2, 499;
	or.pred  	%p3, %p1, %p2;
	@%p3 bra 	$L__BB0_4;
	mul.lo.s32 	%r3, %r1, 500;
	mul.wide.u32 	%rd8, %r3, 4;
	cvta.to.global.u64 	%rd9, %rd5;
	add.s64 	%rd10, %rd8, %rd9;
	add.s64 	%rd17, %rd10, 8;
	cvta.to.global.u64 	%rd11, %rd6;
	add.s64 	%rd2, %rd11, 4000;
	mov.b32 	%r22, 0;
	mov.u32 	%r21, %r2;
	mov.u32 	%r23, %r22;
$L__BB0_2:
	mul.wide.s32 	%rd12, %r21, 4;
	add.s64 	%rd13, %rd2, %rd12;
	ld.global.f32 	%f1, [%rd17+-8];
	ld.global.f32 	%f2, [%rd13+-4000];
	cvt.rn.f32.s32 	%f3, %r23;
	fma.rn.f32 	%f4, %f1, %f2, %f3;
	cvt.rzi.s32.f32 	%r17, %f4;
	ld.global.f32 	%f5, [%rd17+-4];
	ld.global.f32 	%f6, [%rd13+-2000];
	cvt.rn.f32.s32 	%f7, %r17;
	fma.rn.f32 	%f8, %f5, %f6, %f7;
	cvt.rzi.s32.f32 	%r18, %f8;
	ld.global.f32 	%f9, [%rd17];
	ld.global.f32 	%f10, [%rd13];
	cvt.rn.f32.s32 	%f11, %r18;
	fma.rn.f32 	%f12, %f9, %f10, %f11;
	cvt.rzi.s32.f32 	%r19, %f12;
	ld.global.f32 	%f13, [%rd17+4];
	ld.global.f32 	%f14, [%rd13+2000];
	cvt.rn.f32.s32 	%f15, %r19;
	fma.rn.f32 	%f16, %f13, %f14, %f15;
	cvt.rzi.s32.f32 	%r23, %f16;
	add.s32 	%r22, %r22, 4;
	add.s64 	%rd17, %rd17, 16;
	add.s32 	%r21, %r21, 2000;
	setp.ne.s32 	%p4, %r22, 500;
	@%p4 bra 	$L__BB0_2;
	cvt.rn.f32.s32 	%f17, %r23;
	add.s32 	%r20, %r3, %r2;
	cvta.to.global.u64 	%rd14, %rd7;
	mul.wide.s32 	%rd15, %r20, 4;
	add.s64 	%rd16, %rd14, %rd15;
	st.global.f32 	[%rd16], %f17;
$L__BB0_4:
	ret;

}


// ===== COMPILED SASS (sm_100) =====

	.target	sm_100

	.elftype	@"ET_EXEC"


//--------------------- .note.nv.tkinfo           --------------------------
	.section	.note.nv.tkinfo,"",@"SHT_NOTE"
	.sectionflags	@"SHF_NOTE_NV_TKINFO"
	.tkinfo
        /*0018*/ 	.word	0x00000002
        /*0030*/ 	.string	""
        /*0030*/ 	.string	"ptxas"
        /*0030*/ 	.string	"Cuda compilation tools, release 13.0, V13.0.88"
        /*0030*/ 	.string	"Build cuda_13.0.r13.0/compiler.36424714_0"
        /*0030*/ 	.string	"-arch sm_100 -m 64 "



//--------------------- .note.nv.cuinfo           --------------------------
	.section	.note.nv.cuinfo,"",@"SHT_NOTE"
	.sectionflags	@"SHF_NOTE_NV_CUINFO"
        /*0018*/ 	.short	0x0002
        /*001a*/ 	.short	0x0064
        /*001c*/ 	.short	0x0082
	.zero		2


//--------------------- .nv.info                  --------------------------
	.section	.nv.info,"",@"SHT_CUDA_INFO"
	.align	4


	//----- nvinfo : EIATTR_REGCOUNT
	.align		4
        /*0000*/ 	.byte	0x04, 0x2f
        /*0002*/ 	.short	(.L_1 - .L_0)
	.align		4
.L_0:
        /*0004*/ 	.word	index@(_Z7multMatPfS_S_)
        /*0008*/ 	.word	0x00000020


	//----- nvinfo : EIATTR_FRAME_SIZE
	.align		4
.L_1:
        /*000c*/ 	.byte	0x04, 0x11
        /*000e*/ 	.short	(.L_3 - .L_2)
	.align		4
.L_2:
        /*0010*/ 	.word	index@(_Z7multMatPfS_S_)
        /*0014*/ 	.word	0x00000000


	//----- nvinfo : EIATTR_MIN_STACK_SIZE
	.align		4
.L_3:
        /*0018*/ 	.byte	0x04, 0x12
        /*001a*/ 	.short	(.L_5 - .L_4)
	.align		4
.L_4:
        /*001c*/ 	.word	index@(_Z7multMatPfS_S_)
        /*0020*/ 	.word	0x00000000
.L_5:


//--------------------- .nv.compat                --------------------------
	.section	.nv.compat,"",@"SHT_CUDA_COMPAT_INFO"
	.align	4
        /*0000*/ 	.byte	0x02, 0x09, 0x00, 0x00, 0x02, 0x02, 0x01, 0x00, 0x02, 0x05, 0x05, 0x00, 0x03, 0x07, 0x01, 0x01
        /*0010*/ 	.byte	0x02, 0x03, 0x00, 0x00, 0x02, 0x06, 0x01, 0x00, 0x04, 0x0b, 0x08, 0x00, 0x09, 0x00, 0x00, 0x00
        /*0020*/ 	.byte	0x00, 0x00, 0x00, 0x00


//--------------------- .nv.info._Z7multMatPfS_S_ --------------------------
	.section	.nv.info._Z7multMatPfS_S_,"",@"SHT_CUDA_INFO"
	.sectionflags	@""
	.align	4


	//----- nvinfo : EIATTR_CUDA_API_VERSION
	.align		4
        /*0000*/ 	.byte	0x04, 0x37
        /*0002*/ 	.short	(.L_7 - .L_6)
.L_6:
        /*0004*/ 	.word	0x00000082


	//----- nvinfo : EIATTR_KPARAM_INFO
	.align		4
.L_7:
        /*0008*/ 	.byte	0x04, 0x17
        /*000a*/ 	.short	(.L_9 - .L_8)
.L_8:
        /*000c*/ 	.word	0x00000000
        /*0010*/ 	.short	0x0002
        /*0012*/ 	.short	0x0010
        /*0014*/ 	.byte	0x00, 0xf5, 0x21, 0x00


	//----- nvinfo : EIATTR_KPARAM_INFO
	.align		4
.L_9:
        /*0018*/ 	.byte	0x04, 0x17
        /*001a*/ 	.short	(.L_11 - .L_10)
.L_10:
        /*001c*/ 	.word	0x00000000
        /*0020*/ 	.short	0x0001
        /*0022*/ 	.short	0x0008
        /*0024*/ 	.byte	0x00, 0xf5, 0x21, 0x00


	//----- nvinfo : EIATTR_KPARAM_INFO
	.align		4
.L_11:
        /*0028*/ 	.byte	0x04, 0x17
        /*002a*/ 	.short	(.L_13 - .L_12)
.L_12:
        /*002c*/ 	.word	0x00000000
        /*0030*/ 	.short	0x0000
        /*0032*/ 	.short	0x0000
        /*0034*/ 	.byte	0x00, 0xf5, 0x21, 0x00


	//----- nvinfo : EIATTR_SPARSE_MMA_MASK
	.align		4
.L_13:
        /*0038*/ 	.byte	0x03, 0x50
        /*003a*/ 	.short	0x0000


	//----- nvinfo : EIATTR_MAXREG_COUNT
	.align		4
        /*003c*/ 	.byte	0x03, 0x1b
        /*003e*/ 	.short	0x00ff


	//----- nvinfo : EIATTR_MERCURY_ISA_VERSION
	.align		4
        /*0040*/ 	.byte	0x03, 0x5f
        /*0042*/ 	.short	0x0101


	//----- nvinfo : EIATTR_VRC_CTA_INIT_COUNT
	.align		4
        /*0044*/ 	.byte	0x02, 0x4a
	.zero		1
	.zero		1


	//----- nvinfo : EIATTR_EXIT_INSTR_OFFSETS
	.align		4
        /*0048*/ 	.byte	0x04, 0x1c
        /*004a*/ 	.short	(.L_15 - .L_14)


	//   ....[0]....
.L_14:
        /*004c*/ 	.word	0x000000b0


	//   ....[1]....
        /*0050*/ 	.word	0x00001130


	//----- nvinfo : EIATTR_CBANK_PARAM_SIZE
	.align		4
.L_15:
        /*0054*/ 	.byte	0x03, 0x19
        /*0056*/ 	.short	0x0018


	//----- nvinfo : EIATTR_PARAM_CBANK
	.align		4
        /*0058*/ 	.byte	0x04, 0x0a
        /*005a*/ 	.short	(.L_17 - .L_16)
	.align		4
.L_16:
        /*005c*/ 	.word	index@(.nv.constant0._Z7multMatPfS_S_)
        /*0060*/ 	.short	0x0380
        /*0062*/ 	.short	0x0018


	//----- nvinfo : EIATTR_SW_WAR
	.align		4
.L_17:
        /*0064*/ 	.byte	0x04, 0x36
        /*0066*/ 	.short	(.L_19 - .L_18)
.L_18:
        /*0068*/ 	.word	0x00000008
.L_19:


//--------------------- .nv.callgraph             --------------------------
	.section	.nv.callgraph,"",@"SHT_CUDA_CALLGRAPH"
	.align	4
	.sectionentsize	8
	.align		4
        /*0000*/ 	.word	0x00000000
	.align		4
        /*0004*/ 	.word	0xffffffff
	.align		4
        /*0008*/ 	.word	0x00000000
	.align		4
        /*000c*/ 	.word	0xfffffffe
	.align		4
        /*0010*/ 	.word	0x00000000
	.align		4
        /*0014*/ 	.word	0xfffffffd
	.align		4
        /*0018*/ 	.word	0x00000000
	.align		4
        /*001c*/ 	.word	0xfffffffc


//--------------------- .text._Z7multMatPfS_S_    --------------------------
	.section	.text._Z7multMatPfS_S_,"ax",@progbits
	.align	128
        .global         _Z7multMatPfS_S_
        .type           _Z7multMatPfS_S_,@function
        .size           _Z7multMatPfS_S_,(.L_x_2 - _Z7multMatPfS_S_)
        .other          _Z7multMatPfS_S_,@"STO_CUDA_ENTRY STV_DEFAULT"
_Z7multMatPfS_S_:
.text._Z7multMatPfS_S_:
[----:B------:R-:W-:Y:S01]  /*0000*/  LDC R1, c[0x0][0x37c] ;  /* 0x0000df00ff017b82 */ /* 0x000fe20000000800 */
[----:B------:R-:W0:Y:S07]  /*0010*/  S2R R0, SR_TID.X ;  /* 0x0000000000007919 */ /* 0x000e2e0000002100 */
[----:B------:R-:W1:Y:S01]  /*0020*/  LDC R10, c[0x0][0x364] ;  /* 0x0000d900ff0a7b82 */ /* 0x000e620000000800 */
[----:B------:R-:W1:Y:S07]  /*0030*/  S2R R3, SR_TID.Y ;  /* 0x0000000000037919 */ /* 0x000e6e0000002200 */
[----:B------:R-:W0:Y:S08]  /*0040*/  S2UR UR5, SR_CTAID.X ;  /* 0x00000000000579c3 */ /* 0x000e300000002500 */
[----:B------:R-:W0:Y:S08]  /*0050*/  LDC R11, c[0x0][0x360] ;  /* 0x0000d800ff0b7b82 */ /* 0x000e300000000800 */
[----:B------:R-:W1:Y:S01]  /*0060*/  S2UR UR4, SR_CTAID.Y ;  /* 0x00000000000479c3 */ /* 0x000e620000002600 */
[----:B0-----:R-:W-:-:S05]  /*0070*/  IMAD R11, R11, UR5, R0 ;  /* 0x000000050b0b7c24 */ /* 0x001fca000f8e0200 */
[----:B------:R-:W-:Y:S01]  /*0080*/  ISETP.GT.AND P0, PT, R11, 0x1f3, PT ;  /* 0x000001f30b00780c */ /* 0x000fe20003f04270 */
[----:B-1----:R-:W-:-:S05]  /*0090*/  IMAD R10, R10, UR4, R3 ;  /* 0x000000040a0a7c24 */ /* 0x002fca000f8e0203 */
[----:B------:R-:W-:-:S13]  /*00a0*/  ISETP.GT.U32.OR P0, PT, R10, 0x1f3, P0 ;  /* 0x000001f30a00780c */ /* 0x000fda0000704470 */
[----:B------:R-:W-:Y:S05]  /*00b0*/  @P0 EXIT ;  /* 0x000000000000094d */ /* 0x000fea0003800000 */
[----:B------:R-:W0:Y:S01]  /*00c0*/  LDCU.64 UR4, c[0x0][0x388] ;  /* 0x00007100ff0477ac */ /* 0x000e220008000a00 */
[----:B------:R-:W1:Y:S01]  /*00d0*/  LDC.64 R4, c[0x0][0x380] ;  /* 0x0000e000ff047b82 */ /* 0x000e620000000a00 */
[----:B------:R-:W-:Y:S01]  /*00e0*/  IMAD R10, R10, 0x1f4, RZ ;  /* 0x000001f40a0a7824 */ /* 0x000fe200078e02ff */
[----:B------:R-:W2:Y:S01]  /*00f0*/  LDCU.64 UR6, c[0x0][0x358] ;  /* 0x00006b00ff0677ac */ /* 0x000ea20008000a00 */
[----:B0-----:R-:W-:-:S04]  /*0100*/  UIADD3 UR4, UP0, UPT, UR4, 0xfa0, URZ ;  /* 0x00000fa004047890 */ /* 0x001fc8000ff1e0ff */
[----:B------:R-:W-:Y:S02]  /*0110*/  UIADD3.X UR5, UPT, UPT, URZ, UR5, URZ, UP0, !UPT ;  /* 0x00000005ff057290 */ /* 0x000fe400087fe4ff */
[----:B------:R-:W-:Y:S01]  /*0120*/  MOV R2, UR4 ;  /* 0x0000000400027c02 */ /* 0x000fe20008000f00 */
[----:B-1----:R-:W-:-:S03]  /*0130*/  IMAD.WIDE.U32 R4, R10, 0x4, R4 ;  /* 0x000000040a047825 */ /* 0x002fc600078e0004 */
[----:B------:R-:W-:Y:S02]  /*0140*/  MOV R3, UR5 ;  /* 0x0000000500037c02 */ /* 0x000fe40008000f00 */
[----:B--2---:R-:W2:Y:S01]  /*0150*/  LDG.E R0, desc[UR6][R4.64] ;  /* 0x0000000604007981 */ /* 0x004ea2000c1e1900 */
[----:B------:R-:W-:-:S03]  /*0160*/  IMAD.WIDE R6, R11, 0x4, R2 ;  /* 0x000000040b067825 */ /* 0x000fc600078e0202 */
[----:B------:R-:W3:Y:S04]  /*0170*/  LDG.E R12, desc[UR6][R4.64+0x4] ;  /* 0x00000406040c7981 */ /* 0x000ee8000c1e1900 */
[----:B------:R-:W2:Y:S04]  /*0180*/  LDG.E R13, desc[UR6][R6.64+-0xfa0] ;  /* 0xfff06006060d7981 */ /* 0x000ea8000c1e1900 */
[----:B------:R-:W3:Y:S04]  /*0190*/  LDG.E R15, desc[UR6][R6.64+-0x7d0] ;  /* 0xfff83006060f7981 */ /* 0x000ee8000c1e1900 */
[----:B------:R-:W4:Y:S04]  /*01a0*/  LDG.E R14, desc[UR6][R4.64+0x8] ;  /* 0x00000806040e7981 */ /* 0x000f28000c1e1900 */
[----:B------:R-:W4:Y:S04]  /*01b0*/  LDG.E R17, desc[UR6][R6.64] ;  /* 0x0000000606117981 */ /* 0x000f28000c1e1900 */
[----:B------:R0:W5:Y:S04]  /*01c0*/  LDG.E R22, desc[UR6][R6.64+0x7d0] ;  /* 0x0007d00606167981 */ /* 0x000168000c1e1900 */
[----:B------:R-:W5:Y:S01]  /*01d0*/  LDG.E R25, desc[UR6][R4.64+0xc] ;  /* 0x00000c0604197981 */ /* 0x000f62000c1e1900 */
[----:B------:R-:W-:-:S03]  /*01e0*/  IADD3 R9, PT, PT, R11, 0x7d0, RZ ;  /* 0x000007d00b097810 */ /* 0x000fc60007ffe0ff */
[----:B------:R-:W5:Y:S02]  /*01f0*/  LDG.E R24, desc[UR6][R4.64+0x10] ;  /* 0x0000100604187981 */ /* 0x000f64000c1e1900 */
[----:B------:R-:W-:Y:S02]  /*0200*/  IMAD.WIDE R8, R9, 0x4, R2 ;  /* 0x0000000409087825 */ /* 0x000fe400078e0202 */
[----:B------:R-:W5:Y:S04]  /*0210*/  LDG.E R16, desc[UR6][R4.64+0x14] ;  /* 0x0000140604107981 */ /* 0x000f68000c1e1900 */
[----:B------:R-:W5:Y:S04]  /*0220*/  LDG.E R27, desc[UR6][R8.64+-0xfa0] ;  /* 0xfff06006081b7981 */ /* 0x000f68000c1e1900 */
[----:B------:R-:W5:Y:S04]  /*0230*/  LDG.E R19, desc[UR6][R8.64+-0x7d0] ;  /* 0xfff8300608137981 */ /* 0x000f68000c1e1900 */
[----:B------:R-:W5:Y:S04]  /*0240*/  LDG.E R18, desc[UR6][R4.64+0x18] ;  /* 0x0000180604127981 */ /* 0x000f68000c1e1900 */
[----:B------:R-:W5:Y:S04]  /*0250*/  LDG.E R21, desc[UR6][R8.64] ;  /* 0x0000000608157981 */ /* 0x000f68000c1e1900 */
[----:B------:R1:W5:Y:S04]  /*0260*/  LDG.E R20, desc[UR6][R8.64+0x7d0] ;  /* 0x0007d00608147981 */ /* 0x000368000c1e1900 */
[----:B------:R-:W5:Y:S01]  /*0270*/  LDG.E R23, desc[UR6][R4.64+0x1c] ;  /* 0x00001c0604177981 */ /* 0x000f62000c1e1900 */
[----:B0-----:R-:W-:-:S05]  /*0280*/  IADD3 R7, PT, PT, R11, 0xfa0, RZ ;  /* 0x00000fa00b077810 */ /* 0x001fca0007ffe0ff */
[----:B------:R-:W-:-:S04]  /*0290*/  IMAD.WIDE R6, R7, 0x4, R2 ;  /* 0x0000000407067825 */ /* 0x000fc800078e0202 */
[----:B--2---:R-:W-:Y:S02]  /*02a0*/  FFMA R26, R0, R13, RZ ;  /* 0x0000000d001a7223 */ /* 0x004fe400000000ff */
[----:B------:R-:W2:Y:S04]  /*02b0*/  LDG.E R0, desc[UR6][R4.64+0x20] ;  /* 0x0000200604007981 */ /* 0x000ea8000c1e1900 */
[----:B------:R-:W2:Y:S01]  /*02c0*/  LDG.E R13, desc[UR6][R6.64+-0xfa0] ;  /* 0xfff06006060d7981 */ /* 0x000ea2000c1e1900 */
[----:B------:R-:W0:Y:S02]  /*02d0*/  F2I.TRUNC.NTZ R26, R26 ;  /* 0x0000001a001a7305 */ /* 0x000e24000020f100 */
[----:B0-----:R-:W-:-:S05]  /*02e0*/  I2FP.F32.S32 R29, R26 ;  /* 0x0000001a001d7245 */ /* 0x001fca0000201400 */
[----:B---3--:R-:W-:Y:S02]  /*02f0*/  FFMA R29, R12, R15, R29 ;  /* 0x0000000f0c1d7223 */ /* 0x008fe4000000001d */
[----:B------:R-:W3:Y:S04]  /*0300*/  LDG.E R12, desc[UR6][R4.64+0x24] ;  /* 0x00002406040c7981 */ /* 0x000ee8000c1e1900 */
[----:B------:R-:W3:Y:S01]  /*0310*/  LDG.E R15, desc[UR6][R6.64+-0x7d0] ;  /* 0xfff83006060f7981 */ /* 0x000ee2000c1e1900 */
[----:B------:R-:W1:Y:S02]  /*0320*/  F2I.TRUNC.NTZ R29, R29 ;  /* 0x0000001d001d7305 */ /* 0x000e64000020f100 */
[----:B-1----:R-:W-:-:S05]  /*0330*/  I2FP.F32.S32 R9, R29 ;  /* 0x0000001d00097245 */ /* 0x002fca0000201400 */
[----:B----4-:R-:W-:Y:S02]  /*0340*/  FFMA R28, R14, R17, R9 ;  /* 0x000000110e1c7223 */ /* 0x010fe40000000009 */
[----:B------:R-:W4:Y:S04]  /*0350*/  LDG.E R14, desc[UR6][R4.64+0x28] ;  /* 0x00002806040e7981 */ /* 0x000f28000c1e1900 */
[----:B------:R-:W4:Y:S01]  /*0360*/  LDG.E R17, desc[UR6][R6.64] ;  /* 0x0000000606117981 */ /* 0x000f22000c1e1900 */
[----:B------:R-:W0:Y:S02]  /*0370*/  F2I.TRUNC.NTZ R28, R28 ;  /* 0x0000001c001c7305 */ /* 0x000e24000020f100 */
[----:B0-----:R-:W-:-:S05]  /*0380*/  I2FP.F32.S32 R8, R28 ;  /* 0x0000001c00087245 */ /* 0x001fca0000201400 */
[----:B-----5:R-:W-:Y:S02]  /*0390*/  FFMA R26, R25, R22, R8 ;  /* 0x00000016191a7223 */ /* 0x020fe40000000008 */
[----:B------:R0:W5:Y:S04]  /*03a0*/  LDG.E R22, desc[UR6][R6.64+0x7d0] ;  /* 0x0007d00606167981 */ /* 0x000168000c1e1900 */
[----:B------:R-:W5:Y:S01]  /*03b0*/  LDG.E R25, desc[UR6][R4.64+0x2c] ;  /* 0x00002c0604197981 */ /* 0x000f62000c1e1900 */
[----:B------:R-:W1:Y:S01]  /*03c0*/  F2I.TRUNC.NTZ R26, R26 ;  /* 0x0000001a001a7305 */ /* 0x000e62000020f100 */
[----:B------:R-:W-:-:S05]  /*03d0*/  IADD3 R9, PT, PT, R11, 0x1770, RZ ;  /* 0x000017700b097810 */ /* 0x000fca0007ffe0ff */
[----:B------:R-:W-:Y:S01]  /*03e0*/  IMAD.WIDE R8, R9, 0x4, R2 ;  /* 0x0000000409087825 */ /* 0x000fe200078e0202 */
[----:B-1----:R-:W-:-:S05]  /*03f0*/  I2FP.F32.S32 R29, R26 ;  /* 0x0000001a001d7245 */ /* 0x002fca0000201400 */
[----:B------:R-:W-:Y:S02]  /*0400*/  FFMA R29, R24, R27, R29 ;  /* 0x0000001b181d7223 */ /* 0x000fe4000000001d */
[----:B------:R-:W5:Y:S04]  /*0410*/  LDG.E R27, desc[UR6][R4.64+0x30] ;  /* 0x00003006041b7981 */ /* 0x000f68000c1e1900 */
[----:B------:R-:W5:Y:S01]  /*0420*/  LDG.E R24, desc[UR6][R8.64+-0xfa0] ;  /* 0xfff0600608187981 */ /* 0x000f62000c1e1900 */
[----:B------:R-:W1:Y:S02]  /*0430*/  F2I.TRUNC.NTZ R29, R29 ;  /* 0x0000001d001d7305 */ /* 0x000e64000020f100 */
[----:B-1----:R-:W-:-:S05]  /*0440*/  I2FP.F32.S32 R28, R29 ;  /* 0x0000001d001c7245 */ /* 0x002fca0000201400 */
[----:B------:R-:W-:Y:S02]  /*0450*/  FFMA R28, R16, R19, R28 ;  /* 0x00000013101c7223 */ /* 0x000fe4000000001c */
[----:B------:R-:W5:Y:S04]  /*0460*/  LDG.E R16, desc[UR6][R4.64+0x34] ;  /* 0x0000340604107981 */ /* 0x000f68000c1e1900 */
[----:B------:R-:W5:Y:S01]  /*0470*/  LDG.E R19, desc[UR6][R8.64+-0x7d0] ;  /* 0xfff8300608137981 */ /* 0x000f62000c1e1900 */
[----:B------:R-:W0:Y:S02]  /*0480*/  F2I.TRUNC.NTZ R28, R28 ;  /* 0x0000001c001c7305 */ /* 0x000e24000020f100 */
[----:B0-----:R-:W-:-:S05]  /*0490*/  I2FP.F32.S32 R7, R28 ;  /* 0x0000001c00077245 */ /* 0x001fca0000201400 */
        /* <DEDUP_REMOVED lines=8> */
[----:B------:R-:W0:Y:S01]  /*0520*/  F2I.TRUNC.NTZ R29, R29 ;  /* 0x0000001d001d7305 */ /* 0x000e22000020f100 */
[----:B------:R-:W-:Y:S02]  /*0530*/  IADD3 R7, PT, PT, R11, 0x1f40, RZ ;  /* 0x00001f400b077810 */ /* 0x000fe40007ffe0ff */
[----:B------:R-:W5:Y:S03]  /*0540*/  LDG.E R8, desc[UR6][R4.64+0x44] ;  /* 0x0000440604087981 */ /* 0x000f66000c1e1900 */
[----:B------:R-:W-:-:S05]  /*0550*/  IMAD.WIDE R6, R7, 0x4, R2 ;  /* 0x0000000407067825 */ /* 0x000fca00078e0202 */
[----:B------:R-:W5:Y:S01]  /*0560*/  LDG.E R9, desc[UR6][R6.64+-0x7d0] ;  /* 0xfff8300606097981 */ /* 0x000f62000c1e1900 */
[----:B0-----:R-:W-:-:S05]  /*0570*/  I2FP.F32.S32 R28, R29 ;  /* 0x0000001d001c7245 */ /* 0x001fca0000201400 */
[----:B--2---:R-:W-:Y:S02]  /*0580*/  FFMA R28, R0, R13, R28 ;  /* 0x0000000d001c7223 */ /* 0x004fe4000000001c */
[----:B------:R-:W2:Y:S04]  /*0590*/  LDG.E R0, desc[UR6][R4.64+0x40] ;  /* 0x0000400604007981 */ /* 0x000ea8000c1e1900 */
[----:B------:R-:W2:Y:S01]  /*05a0*/  LDG.E R13, desc[UR6][R6.64+-0xfa0] ;  /* 0xfff06006060d7981 */ /* 0x000ea2000c1e1900 */
[----:B------:R-:W0:Y:S02]  /*05b0*/  F2I.TRUNC.NTZ R28, R28 ;  /* 0x0000001c001c7305 */ /* 0x000e24000020f100 */
[----:B0-----:R-:W-:-:S05]  /*05c0*/  I2FP.F32.S32 R26, R28 ;  /* 0x0000001c001a7245 */ /* 0x001fca0000201400 */
[----:B---3--:R-:W-:Y:S02]  /*05d0*/  FFMA R26, R12, R15, R26 ;  /* 0x0000000f0c1a7223 */ /* 0x008fe4000000001a */
[----:B------:R-:W3:Y:S04]  /*05e0*/  LDG.E R12, desc[UR6][R4.64+0x48] ;  /* 0x00004806040c7981 */ /* 0x000ee8000c1e1900 */
[----:B------:R-:W0:Y:S02]  /*05f0*/  F2I.TRUNC.NTZ R26, R26 ;  /* 0x0000001a001a7305 */ /* 0x000e24000020f100 */
[----:B0-----:R-:W-:-:S05]  /*0600*/  I2FP.F32.S32 R15, R26 ;  /* 0x0000001a000f7245 */ /* 0x001fca0000201400 */
[----:B----4-:R-:W-:Y:S02]  /*0610*/  FFMA R29, R14, R17, R15 ;  /* 0x000000110e1d7223 */ /* 0x010fe4000000000f */
[----:B------:R-:W3:Y:S04]  /*0620*/  LDG.E R15, desc[UR6][R6.64] ;  /* 0x00000006060f7981 */ /* 0x000ee8000c1e1900 */
[----:B------:R0:W4:Y:S04]  /*0630*/  LDG.E R17, desc[UR6][R6.64+0x7d0] ;  /* 0x0007d00606117981 */ /* 0x000128000c1e1900 */
[----:B------:R1:W4:Y:S01]  /*0640*/  LDG.E R14, desc[UR6][R4.64+0x4c] ;  /* 0x00004c06040e7981 */ /* 0x000322000c1e1900 */
[----:B------:R-:W0:Y:S02]  /*0650*/  F2I.TRUNC.NTZ R29, R29 ;  /* 0x0000001d001d7305 */ /* 0x000e24000020f100 */
[----:B0-----:R-:W-:-:S05]  /*0660*/  I2FP.F32.S32 R28, R29 ;  /* 0x0000001d001c7245 */ /* 0x001fca0000201400 */
[----:B-----5:R-:W-:-:S06]  /*0670*/  FFMA R22, R25, R22, R28 ;  /* 0x0000001619167223 */ /* 0x020fcc000000001c */
[----:B------:R-:W0:Y:S02]  /*0680*/  F2I.TRUNC.NTZ R22, R22 ;  /* 0x0000001600167305 */ /* 0x000e24000020f100 */
[----:B0-----:R-:W-:-:S05]  /*0690*/  I2FP.F32.S32 R26, R22 ;  /* 0x00000016001a7245 */ /* 0x001fca0000201400 */
[----:B------:R-:W-:-:S06]  /*06a0*/  FFMA R24, R27, R24, R26 ;  /* 0x000000181b187223 */ /* 0x000fcc000000001a */
        /* <DEDUP_REMOVED lines=10> */
[----:B0-----:R-:W-:Y:S02]  /*0750*/  I2FP.F32.S32 R21, R19 ;  /* 0x0000001300157245 */ /* 0x001fe40000201400 */
[----:B-1----:R-:W-:-:S03]  /*0760*/  IADD3 R4, P0, PT, R4, 0x58, RZ ;  /* 0x0000005804047810 */ /* 0x002fc60007f1e0ff */
[----:B--2---:R-:W-:-:S06]  /*0770*/  FFMA R0, R0, R13, R21 ;  /* 0x0000000d00007223 */ /* 0x004fcc0000000015 */
[----:B------:R-:W0:Y:S02]  /*0780*/  F2I.TRUNC.NTZ R0, R0 ;  /* 0x0000000000007305 */ /* 0x000e24000020f100 */
[----:B0-----:R-:W-:-:S05]  /*0790*/  I2FP.F32.S32 R13, R0 ;  /* 0x00000000000d7245 */ /* 0x001fca0000201400 */
[----:B------:R-:W-:-:S06]  /*07a0*/  FFMA R9, R8, R9, R13 ;  /* 0x0000000908097223 */ /* 0x000fcc000000000d */
[----:B------:R-:W0:Y:S02]  /*07b0*/  F2I.TRUNC.NTZ R9, R9 ;  /* 0x0000000900097305 */ /* 0x000e24000020f100 */
[----:B0-----:R-:W-:-:S05]  /*07c0*/  I2FP.F32.S32 R13, R9 ;  /* 0x00000009000d7245 */ /* 0x001fca0000201400 */
[----:B---3--:R-:W-:-:S06]  /*07d0*/  FFMA R12, R12, R15, R13 ;  /* 0x0000000f0c0c7223 */ /* 0x008fcc000000000d */
[----:B------:R-:W0:Y:S02]  /*07e0*/  F2I.TRUNC.NTZ R12, R12 ;  /* 0x0000000c000c7305 */ /* 0x000e24000020f100 */
[----:B0-----:R-:W-:-:S05]  /*07f0*/  I2FP.F32.S32 R7, R12 ;  /* 0x0000000c00077245 */ /* 0x001fca0000201400 */
[----:B----4-:R-:W-:-:S04]  /*0800*/  FFMA R7, R14, R17, R7 ;  /* 0x000000110e077223 */ /* 0x010fc80000000007 */
[----:B------:R0:W1:Y:S01]  /*0810*/  F2I.TRUNC.NTZ R8, R7 ;  /* 0x0000000700087305 */ /* 0x000062000020f100 */
[----:B------:R-:W-:Y:S01]  /*0820*/  IADD3 R13, PT, PT, R11, 0x2710, RZ ;  /* 0x000027100b0d7810 */ /* 0x000fe20007ffe0ff */
[----:B------:R-:W-:Y:S01]  /*0830*/  IMAD.X R5, RZ, RZ, R5, P0 ;  /* 0x000000ffff057224 */ /* 0x000fe200000e0605 */
[----:B------:R-:W-:-:S06]  /*0840*/  UMOV UR4, 0x14 ;  /* 0x0000001400047882 */ /* 0x000fcc0000000000 */
.L_x_0:
[C---:B------:R-:W-:Y:S01]  /*0850*/  IMAD.WIDE R28, R13.reuse, 0x4, R2 ;  /* 0x000000040d1c7825 */ /* 0x040fe200078e0202 */
[----:B--2---:R-:W2:Y:S04]  /*0860*/  LDG.E R9, desc[UR6][R4.64+-0x8] ;  /* 0xfffff80604097981 */ /* 0x004ea8000c1e1900 */
[----:B------:R-:W2:Y:S04]  /*0870*/  LDG.E R16, desc[UR6][R28.64+-0xfa0] ;  /* 0xfff060061c107981 */ /* 0x000ea8000c1e1900 */
[----:B---3--:R-:W3:Y:S04]  /*0880*/  LDG.E R0, desc[UR6][R4.64+-0x4] ;  /* 0xfffffc0604007981 */ /* 0x008ee8000c1e1900 */
[----:B------:R-:W3:Y:S04]  /*0890*/  LDG.E R15, desc[UR6][R28.64+-0x7d0] ;  /* 0xfff830061c0f7981 */ /* 0x000ee8000c1e1900 */
[----:B------:R-:W4:Y:S04]  /*08a0*/  LDG.E R12, desc[UR6][R4.64] ;  /* 0x00000006040c7981 */ /* 0x000f28000c1e1900 */
[----:B------:R-:W4:Y:S04]  /*08b0*/  LDG.E R17, desc[UR6][R28.64] ;  /* 0x000000061c117981 */ /* 0x000f28000c1e1900 */
[----:B------:R5:W4:Y:S04]  /*08c0*/  LDG.E R18, desc[UR6][R28.64+0x7d0] ;  /* 0x0007d0061c127981 */ /* 0x000b28000c1e1900 */
[----:B------:R-:W4:Y:S01]  /*08d0*/  LDG.E R23, desc[UR6][R4.64+0x4] ;  /* 0x0000040604177981 */ /* 0x000f22000c1e1900 */
[----:B0-----:R-:W-:-:S03]  /*08e0*/  IADD3 R7, PT, PT, R13, 0x7d0, RZ ;  /* 0x000007d00d077810 */ /* 0x001fc60007ffe0ff */
[----:B------:R-:W4:Y:S02]  /*08f0*/  LDG.E R20, desc[UR6][R4.64+0x8] ;  /* 0x0000080604147981 */ /* 0x000f24000c1e1900 */
[----:B------:R-:W-:Y:S02]  /*0900*/  IMAD.WIDE R6, R7, 0x4, R2 ;  /* 0x0000000407067825 */ /* 0x000fe400078e0202 */
[----:B------:R-:W4:Y:S04]  /*0910*/  LDG.E R22, desc[UR6][R4.64+0xc] ;  /* 0x00000c0604167981 */ /* 0x000f28000c1e1900 */
[----:B------:R-:W4:Y:S04]  /*0920*/  LDG.E R25, desc[UR6][R6.64+-0xfa0] ;  /* 0xfff0600606197981 */ /* 0x000f28000c1e1900 */
[----:B------:R-:W4:Y:S04]  /*0930*/  LDG.E R27, desc[UR6][R6.64+-0x7d0] ;  /* 0xfff83006061b7981 */ /* 0x000f28000c1e1900 */
[----:B------:R-:W4:Y:S04]  /*0940*/  LDG.E R24, desc[UR6][R4.64+0x10] ;  /* 0x0000100604187981 */ /* 0x000f28000c1e1900 */
[----:B------:R-:W4:Y:S04]  /*0950*/  LDG.E R29, desc[UR6][R6.64] ;  /* 0x00000006061d7981 */ /* 0x000f28000c1e1900 */
[----:B------:R0:W4:Y:S04]  /*0960*/  LDG.E R14, desc[UR6][R6.64+0x7d0] ;  /* 0x0007d006060e7981 */ /* 0x000128000c1e1900 */
[----:B------:R-:W4:Y:S01]  /*0970*/  LDG.E R19, desc[UR6][R4.64+0x14] ;  /* 0x0000140604137981 */ /* 0x000f22000c1e1900 */
[----:B-1----:R-:W-:-:S02]  /*0980*/  I2FP.F32.S32 R8, R8 ;  /* 0x0000000800087245 */ /* 0x002fc40000201400 */
[----:B------:R-:W-:-:S03]  /*0990*/  IADD3 R21, PT, PT, R13, 0xfa0, RZ ;  /* 0x00000fa00d157810 */ /* 0x000fc60007ffe0ff */
[----:B--2---:R-:W-:Y:S02]  /*09a0*/  FFMA R26, R9, R16, R8 ;  /* 0x00000010091a7223 */ /* 0x004fe40000000008 */
[----:B------:R-:W-:Y:S01]  /*09b0*/  IMAD.WIDE R8, R21, 0x4, R2 ;  /* 0x0000000415087825 */ /* 0x000fe200078e0202 */
[----:B------:R-:W2:Y:S03]  /*09c0*/  LDG.E R16, desc[UR6][R4.64+0x18] ;  /* 0x0000180604107981 */ /* 0x000ea6000c1e1900 */
[----:B------:R-:W5:Y:S01]  /*09d0*/  F2I.TRUNC.NTZ R26, R26 ;  /* 0x0000001a001a7305 */ /* 0x000f62000020f100 */
[----:B------:R-:W2:Y:S01]  /*09e0*/  LDG.E R21, desc[UR6][R8.64+-0xfa0] ;  /* 0xfff0600608157981 */ /* 0x000ea2000c1e1900 */
[----:B-----5:R-:W-:-:S05]  /*09f0*/  I2FP.F32.S32 R28, R26 ;  /* 0x0000001a001c7245 */ /* 0x020fca0000201400 */
[----:B---3--:R-:W-:Y:S02]  /*0a00*/  FFMA R28, R0, R15, R28 ;  /* 0x0000000f001c7223 */ /* 0x008fe4000000001c */
[----:B------:R-:W3:Y:S04]  /*0a10*/  LDG.E R0, desc[UR6][R4.64+0x1c] ;  /* 0x00001c0604007981 */ /* 0x000ee8000c1e1900 */
[----:B------:R-:W0:Y:S01]  /*0a20*/  F2I.TRUNC.NTZ R28, R28 ;  /* 0x0000001c001c7305 */ /* 0x000e22000020f100 */
[----:B------:R-:W3:Y:S01]  /*0a30*/  LDG.E R15, desc[UR6][R8.64+-0x7d0] ;  /* 0xfff83006080f7981 */ /* 0x000ee2000c1e1900 */
[----:B0-----:R-:W-:-:S05]  /*0a40*/  I2FP.F32.S32 R7, R28 ;  /* 0x0000001c00077245 */ /* 0x001fca0000201400 */
[----:B----4-:R-:W-:Y:S02]  /*0a50*/  FFMA R7, R12, R17, R7 ;  /* 0x000000110c077223 */ /* 0x010fe40000000007 */
[----:B------:R-:W4:Y:S04]  /*0a60*/  LDG.E R12, desc[UR6][R4.64+0x20] ;  /* 0x00002006040c7981 */ /* 0x000f28000c1e1900 */
[----:B------:R-:W0:Y:S01]  /*0a70*/  F2I.TRUNC.NTZ R7, R7 ;  /* 0x0000000700077305 */ /* 0x000e22000020f100 */
[----:B------:R-:W4:Y:S01]  /*0a80*/  LDG.E R17, desc[UR6][R8.64] ;  /* 0x0000000608117981 */ /* 0x000f22000c1e1900 */
[----:B0-----:R-:W-:-:S05]  /*0a90*/  I2FP.F32.S32 R6, R7 ;  /* 0x0000000700067245 */ /* 0x001fca0000201400 */
[----:B------:R-:W-:Y:S02]  /*0aa0*/  FFMA R26, R23, R18, R6 ;  /* 0x00000012171a7223 */ /* 0x000fe40000000006 */
[----:B------:R0:W5:Y:S04]  /*0ab0*/  LDG.E R18, desc[UR6][R8.64+0x7d0] ;  /* 0x0007d00608127981 */ /* 0x000168000c1e1900 */
[----:B------:R-:W1:Y:S01]  /*0ac0*/  F2I.TRUNC.NTZ R26, R26 ;  /* 0x0000001a001a7305 */ /* 0x000e62000020f100 */
[----:B------:R-:W5:Y:S01]  /*0ad0*/  LDG.E R23, desc[UR6][R4.64+0x24] ;  /* 0x0000240604177981 */ /* 0x000f62000c1e1900 */
[----:B------:R-:W-:Y:S02]  /*0ae0*/  IADD3 R7, PT, PT, R13, 0x1770, RZ ;  /* 0x000017700d077810 */ /* 0x000fe40007ffe0ff */
[----:B-1----:R-:W-:-:S05]  /*0af0*/  I2FP.F32.S32 R6, R26 ;  /* 0x0000001a00067245 */ /* 0x002fca0000201400 */
[----:B------:R-:W-:Y:S01]  /*0b00*/  FFMA R28, R20, R25, R6 ;  /* 0x00000019141c7223 */ /* 0x000fe20000000006 */
[----:B------:R-:W-:Y:S01]  /*0b10*/  IMAD.WIDE R6, R7, 0x4, R2 ;  /* 0x0000000407067825 */ /* 0x000fe200078e0202 */
        /* <DEDUP_REMOVED lines=15> */
[----:B------:R0:W5:Y:S04]  /*0c10*/  LDG.E R14, desc[UR6][R6.64+0x7d0] ;  /* 0x0007d006060e7981 */ /* 0x000168000c1e1900 */
[----:B------:R-:W1:Y:S01]  /*0c20*/  F2I.TRUNC.NTZ R28, R28 ;  /* 0x0000001c001c7305 */ /* 0x000e62000020f100 */
[----:B------:R-:W5:Y:S01]  /*0c30*/  LDG.E R19, desc[UR6][R4.64+0x34] ;  /* 0x0000340604137981 */ /* 0x000f62000c1e1900 */
[----:B------:R-:W-:Y:S01]  /*0c40*/  VIADD R9, R13, 0x1f40 ;  /* 0x00001f400d097836 */ /* 0x000fe20000000000 */
[----:B-1----:R-:W-:-:S05]  /*0c50*/  I2FP.F32.S32 R8, R28 ;  /* 0x0000001c00087245 */ /* 0x002fca0000201400 */
[----:B--2---:R-:W-:Y:S01]  /*0c60*/  FFMA R26, R16, R21, R8 ;  /* 0x00000015101a7223 */ /* 0x004fe20000000008 */
[----:B------:R-:W-:Y:S01]  /*0c70*/  IMAD.WIDE R8, R9, 0x4, R2 ;  /* 0x0000000409087825 */ /* 0x000fe200078e0202 */
[----:B------:R-:W2:Y:S04]  /*0c80*/  LDG.E R21, desc[UR6][R4.64+0x38] ;  /* 0x0000380604157981 */ /* 0x000ea8000c1e1900 */
[----:B------:R-:W0:Y:S01]  /*0c90*/  F2I.TRUNC.NTZ R26, R26 ;  /* 0x0000001a001a7305 */ /* 0x000e22000020f100 */
[----:B------:R-:W2:Y:S01]  /*0ca0*/  LDG.E R16, desc[UR6][R8.64+-0xfa0] ;  /* 0xfff0600608107981 */ /* 0x000ea2000c1e1900 */
[----:B0-----:R-:W-:-:S05]  /*0cb0*/  I2FP.F32.S32 R7, R26 ;  /* 0x0000001a00077245 */ /* 0x001fca0000201400 */
        /* <DEDUP_REMOVED lines=10> */
[----:B-----5:R-:W-:Y:S02]  /*0d60*/  FFMA R26, R23, R18, R6 ;  /* 0x00000012171a7223 */ /* 0x020fe40000000006 */
[----:B------:R0:W5:Y:S04]  /*0d70*/  LDG.E R23, desc[UR6][R8.64+0x7d0] ;  /* 0x0007d00608177981 */ /* 0x000168000c1e1900 */
[----:B------:R-:W1:Y:S01]  /*0d80*/  F2I.TRUNC.NTZ R26, R26 ;  /* 0x0000001a001a7305 */ /* 0x000e62000020f100 */
[----:B------:R-:W5:Y:S01]  /*0d90*/  LDG.E R18, desc[UR6][R4.64+0x44] ;  /* 0x0000440604127981 */ /* 0x000f62000c1e1900 */
[----:B------:R-:W-:-:S03]  /*0da0*/  IADD3 R7, PT, PT, R13, 0x2710, RZ ;  /* 0x000027100d077810 */ /* 0x000fc60007ffe0ff */
[----:B------:R-:W5:Y:S01]  /*0db0*/  LDG.E R8, desc[UR6][R4.64+0x4c] ;  /* 0x00004c0604087981 */ /* 0x000f62000c1e1900 */
        /* <DEDUP_REMOVED lines=9> */
[----:B------:R-:W0:Y:S01]  /*0e50*/  F2I.TRUNC.NTZ R26, R26 ;  /* 0x0000001a001a7305 */ /* 0x000e22000020f100 */
[----:B------:R-:W5:Y:S01]  /*0e60*/  LDG.E R27, desc[UR6][R6.64] ;  /* 0x00000006061b7981 */ /* 0x000f62000c1e1900 */
[----:B0-----:R-:W-:-:S05]  /*0e70*/  I2FP.F32.S32 R22, R26 ;  /* 0x0000001a00167245 */ /* 0x001fca0000201400 */
[----:B------:R-:W-:Y:S02]  /*0e80*/  FFMA R26, R29, R24, R22 ;  /* 0x000000181d1a7223 */ /* 0x000fe40000000016 */
[----:B------:R-:W5:Y:S04]  /*0e90*/  LDG.E R22, desc[UR6][R4.64+0x50] ;  /* 0x0000500604167981 */ /* 0x000f68000c1e1900 */
[----:B------:R0:W5:Y:S04]  /*0ea0*/  LDG.E R29, desc[UR6][R6.64+0x7d0] ;  /* 0x0007d006061d7981 */ /* 0x000168000c1e1900 */
[----:B------:R-:W5:Y:S01]  /*0eb0*/  LDG.E R24, desc[UR6][R4.64+0x54] ;  /* 0x0000540604187981 */ /* 0x000f62000c1e1900 */
[----:B------:R-:W1:Y:S02]  /*0ec0*/  F2I.TRUNC.NTZ R28, R26 ;  /* 0x0000001a001c7305 */ /* 0x000e64000020f100 */
[----:B-1----:R-:W-:-:S05]  /*0ed0*/  I2FP.F32.S32 R28, R28 ;  /* 0x0000001c001c7245 */ /* 0x002fca0000201400 */
[----:B------:R-:W-:-:S06]  /*0ee0*/  FFMA R14, R19, R14, R28 ;  /* 0x0000000e130e7223 */ /* 0x000fcc000000001c */
[----:B------:R-:W1:Y:S02]  /*0ef0*/  F2I.TRUNC.NTZ R14, R14 ;  /* 0x0000000e000e7305 */ /* 0x000e64000020f100 */
[----:B-1----:R-:W-:-:S05]  /*0f00*/  I2FP.F32.S32 R28, R14 ;  /* 0x0000000e001c7245 */ /* 0x002fca0000201400 */
[----:B--2---:R-:W-:-:S06]  /*0f10*/  FFMA R16, R21, R16, R28 ;  /* 0x0000001015107223 */ /* 0x004fcc000000001c */
[----:B------:R-:W1:Y:S02]  /*0f20*/  F2I.TRUNC.NTZ R16, R16 ;  /* 0x0000001000107305 */ /* 0x000e64000020f100 */
[----:B-1----:R-:W-:-:S05]  /*0f30*/  I2FP.F32.S32 R19, R16 ;  /* 0x0000001000137245 */ /* 0x002fca0000201400 */
[----:B---3--:R-:W-:-:S06]  /*0f40*/  FFMA R0, R0, R15, R19 ;  /* 0x0000000f00007223 */ /* 0x008fcc0000000013 */
[----:B------:R-:W0:Y:S02]  /*0f50*/  F2I.TRUNC.NTZ R0, R0 ;  /* 0x0000000000007305 */ /* 0x000e24000020f100 */
[----:B0-----:R-:W-:-:S05]  /*0f60*/  I2FP.F32.S32 R7, R0 ;  /* 0x0000000000077245 */ /* 0x001fca0000201400 */
[----:B----4-:R-:W-:-:S06]  /*0f70*/  FFMA R12, R12, R17, R7 ;  /* 0x000000110c0c7223 */ /* 0x010fcc0000000007 */
[----:B------:R-:W0:Y:S02]  /*0f80*/  F2I.TRUNC.NTZ R12, R12 ;  /* 0x0000000c000c7305 */ /* 0x000e24000020f100 */
[----:B0-----:R-:W-:-:S05]  /*0f90*/  I2FP.F32.S32 R7, R12 ;  /* 0x0000000c00077245 */ /* 0x001fca0000201400 */
[----:B-----5:R-:W-:-:S04]  /*0fa0*/  FFMA R18, R18, R23, R7 ;  /* 0x0000001712127223 */ /* 0x020fc80000000007 */
        /* <DEDUP_REMOVED lines=9> */
[----:B------:R-:W0:Y:S01]  /*1040*/  F2I.TRUNC.NTZ R15, R15 ;  /* 0x0000000f000f7305 */ /* 0x000e22000020f100 */
[----:B------:R-:W-:-:S04]  /*1050*/  UIADD3 UR4, UPT, UPT, UR4, 0x18, URZ ;  /* 0x0000001804047890 */ /* 0x000fc8000fffe0ff */
[----:B------:R-:W-:Y:S01]  /*1060*/  UISETP.NE.AND UP0, UPT, UR4, 0x1f4, UPT ;  /* 0x000001f40400788c */ /* 0x000fe2000bf05270 */
[----:B0-----:R-:W-:-:S05]  /*1070*/  I2FP.F32.S32 R17, R15 ;  /* 0x0000000f00117245 */ /* 0x001fca0000201400 */
[----:B------:R-:W-:-:S04]  /*1080*/  FFMA R17, R24, R29, R17 ;  /* 0x0000001d18117223 */ /* 0x000fc80000000011 */
[----:B------:R2:W3:Y:S01]  /*1090*/  F2I.TRUNC.NTZ R8, R17 ;  /* 0x0000001100087305 */ /* 0x0004e2000020f100 */
[----:B------:R-:W-:Y:S02]  /*10a0*/  IADD3 R4, P0, PT, R4, 0x60, RZ ;  /* 0x0000006004047810 */ /* 0x000fe40007f1e0ff */
[----:B------:R-:W-:Y:S02]  /*10b0*/  IADD3 R13, PT, PT, R13, 0x2ee0, RZ ;  /* 0x00002ee00d0d7810 */ /* 0x000fe40007ffe0ff */
[----:B------:R-:W-:Y:S01]  /*10c0*/  IADD3.X R5, PT, PT, RZ, R5, RZ, P0, !PT ;  /* 0x00000005ff057210 */ /* 0x000fe200007fe4ff */
[----:B------:R-:W-:Y:S08]  /*10d0*/  BRA.U UP0, `(.L_x_0) ;  /* 0xfffffff500dc7547 */ /* 0x000ff0000b83ffff */
[----:B------:R-:W0:Y:S01]  /*10e0*/  LDC.64 R2, c[0x0][0x390] ;  /* 0x0000e400ff027b82 */ /* 0x000e220000000a00 */
[----:B------:R-:W-:Y:S02]  /*10f0*/  IADD3 R11, PT, PT, R11, R10, RZ ;  /* 0x0000000a0b0b7210 */ /* 0x000fe40007ffe0ff */
[----:B---3--:R-:W-:-:S03]  /*1100*/  I2FP.F32.S32 R5, R8 ;  /* 0x0000000800057245 */ /* 0x008fc60000201400 */
[----:B0-----:R-:W-:-:S05]  /*1110*/  IMAD.WIDE R2, R11, 0x4, R2 ;  /* 0x000000040b027825 */ /* 0x001fca00078e0202 */
[----:B------:R-:W-:Y:S01]  /*1120*/  STG.E desc[UR6][R2.64], R5 ;  /* 0x0000000502007986 */ /* 0x000fe2000c101906 */
[----:B------:R-:W-:Y:S05]  /*1130*/  EXIT ;  /* 0x000000000000794d */ /* 0x000fea0003800000 */
.L_x_1:
[----:B------:R-:W-:-:S00]  /*1140*/  BRA `(.L_x_1) ;  /* 0xfffffffc00fc7947 */ /* 0x000fc0000383ffff */
[----:B------:R-:W-:-:S00]  /*1150*/  NOP ;  /* 0x0000000000007918 */ /* 0x000fc00000000000 */
        /* <DEDUP_REMOVED lines=10> */
.L_x_2:


//--------------------- .nv.shared.reserved.0     --------------------------
	.section	.nv.shared.reserved.0,"aw",@nobits
	.weak		__nv_reservedSMEM_offset_0_alias
	.size		__nv_reservedSMEM_offset_0_alias, 0, 64
	.other		__nv_reservedSMEM_offset_0_alias,@"STO_CUDA_RESERVED_SHARED STV_DEFAULT"
__nv_reservedSMEM_offset_0_alias:
	.zero		0
	.zero		64


//--------------------- .nv.constant0._Z7multMatPfS_S_ --------------------------
	.section	.nv.constant0._Z7multMatPfS_S_,"a",@progbits
	.sectionflags	@""
	.align	4
.nv.constant0._Z7multMatPfS_S_:
	.zero		920


//--------------------- SYMBOLS --------------------------

	.type		.nv.reservedSmem.offset0,@object
	.size		.nv.reservedSmem.offset0,0x4
